//
// Generated by NVIDIA NVVM Compiler
//
// Compiler Build ID: CL-36424714
// Cuda compilation tools, release 13.0, V13.0.88
// Based on NVVM 20.0.0
//

.version 9.0
.target sm_100
.address_size 64

	// .globl	_Z7int_opsPjPKji

.visible .entry _Z7int_opsPjPKji(
	.param .u64 .ptr .align 1 _Z7int_opsPjPKji_param_0,
	.param .u64 .ptr .align 1 _Z7int_opsPjPKji_param_1,
	.param .u32 _Z7int_opsPjPKji_param_2
)
{
	.reg .pred 	%p<2>;
	.reg .b32 	%r<28>;
	.reg .b64 	%rd<8>;

	ld.param.u64 	%rd1, [_Z7int_opsPjPKji_param_0];
	ld.param.u64 	%rd2, [_Z7int_opsPjPKji_param_1];
	ld.param.u32 	%r2, [_Z7int_opsPjPKji_param_2];
	mov.u32 	%r3, %ctaid.x;
	mov.u32 	%r4, %ntid.x;
	mov.u32 	%r5, %tid.x;
	mad.lo.s32 	%r1, %r3, %r4, %r5;
	setp.ge.s32 	%p1, %r1, %r2;
	@%p1 bra 	$L__BB0_2;
	cvta.to.global.u64 	%rd3, %rd2;
	cvta.to.global.u64 	%rd4, %rd1;
	mul.wide.s32 	%rd5, %r1, 4;
	add.s64 	%rd6, %rd3, %rd5;
	ld.global.u32 	%r6, [%rd6];
	shr.u32 	%r7, %r6, 16;
	shl.b32 	%r8, %r6, 6;
	add.s32 	%r9, %r7, %r8;
	shr.u32 	%r10, %r6, 2;
	add.s32 	%r11, %r9, %r10;
	add.s32 	%r12, %r11, -1640531527;
	xor.b32  	%r13, %r12, %r6;
	shr.u32 	%r14, %r6, 1;
	sub.s32 	%r15, %r6, %r14;
	abs.s32 	%r16, %r15;
	and.b32  	%r17, %r13, 255;
	shr.u32 	%r18, %r13, 24;
	xor.b32  	%r19, %r17, %r18;
	shl.b32 	%r20, %r13, 8;
	and.b32  	%r21, %r20, 65280;
	shl.b32 	%r22, %r19, 16;
	or.b32  	%r23, %r22, %r21;
	shl.b32 	%r24, %r16, 24;
	or.b32  	%r25, %r23, %r24;
	or.b32  	%r26, %r25, %r18;
	xor.b32  	%r27, %r26, %r13;
	add.s64 	%rd7, %rd4, %rd5;
	st.global.u32 	[%rd7], %r27;
$L__BB0_2:
	ret;

}


// ===== COMPILED SASS (sm_100) =====

	.target	sm_100

	.elftype	@"ET_EXEC"


//--------------------- .note.nv.tkinfo           --------------------------
	.section	.note.nv.tkinfo,"",@"SHT_NOTE"
	.sectionflags	@"SHF_NOTE_NV_TKINFO"
	.tkinfo
        /*0018*/ 	.word	0x00000002
        /*0030*/ 	.string	""
        /*0030*/ 	.string	"ptxas"
        /*0030*/ 	.string	"Cuda compilation tools, release 13.0, V13.0.88"
        /*0030*/ 	.string	"Build cuda_13.0.r13.0/compiler.36424714_0"
        /*0030*/ 	.string	"-arch sm_100 -m 64 "



//--------------------- .note.nv.cuinfo           --------------------------
	.section	.note.nv.cuinfo,"",@"SHT_NOTE"
	.sectionflags	@"SHF_NOTE_NV_CUINFO"
        /*0018*/ 	.short	0x0002
        /*001a*/ 	.short	0x0064
        /*001c*/ 	.short	0x0082
	.zero		2


//--------------------- .nv.info                  --------------------------
	.section	.nv.info,"",@"SHT_CUDA_INFO"
	.align	4


	//----- nvinfo : EIATTR_REGCOUNT
	.align		4
        /*0000*/ 	.byte	0x04, 0x2f
        /*0002*/ 	.short	(.L_1 - .L_0)
	.align		4
.L_0:
        /*0004*/ 	.word	index@(_Z7int_opsPjPKji)
        /*0008*/ 	.word	0x0000000e


	//----- nvinfo : EIATTR_FRAME_SIZE
	.align		4
.L_1:
        /*000c*/ 	.byte	0x04, 0x11
        /*000e*/ 	.short	(.L_3 - .L_2)
	.align		4
.L_2:
        /*0010*/ 	.word	index@(_Z7int_opsPjPKji)
        /*0014*/ 	.word	0x00000000


	//----- nvinfo : EIATTR_MIN_STACK_SIZE
	.align		4
.L_3:
        /*0018*/ 	.byte	0x04, 0x12
        /*001a*/ 	.short	(.L_5 - .L_4)
	.align		4
.L_4:
        /*001c*/ 	.word	index@(_Z7int_opsPjPKji)
        /*0020*/ 	.word	0x00000000
.L_5:


//--------------------- .nv.compat                --------------------------
	.section	.nv.compat,"",@"SHT_CUDA_COMPAT_INFO"
	.align	4
        /*0000*/ 	.byte	0x02, 0x09, 0x00, 0x00, 0x02, 0x02, 0x01, 0x00, 0x02, 0x05, 0x05, 0x00, 0x03, 0x07, 0x01, 0x01
        /*0010*/ 	.byte	0x02, 0x03, 0x00, 0x00, 0x02, 0x06, 0x01, 0x00, 0x04, 0x0b, 0x08, 0x00, 0x09, 0x00, 0x00, 0x00
        /*0020*/ 	.byte	0x00, 0x00, 0x00, 0x00


//--------------------- .nv.info._Z7int_opsPjPKji --------------------------
	.section	.nv.info._Z7int_opsPjPKji,"",@"SHT_CUDA_INFO"
	.sectionflags	@""
	.align	4


	//----- nvinfo : EIATTR_CUDA_API_VERSION
	.align		4
        /*0000*/ 	.byte	0x04, 0x37
        /*0002*/ 	.short	(.L_7 - .L_6)
.L_6:
        /*0004*/ 	.word	0x00000082


	//----- nvinfo : EIATTR_KPARAM_INFO
	.align		4
.L_7:
        /*0008*/ 	.byte	0x04, 0x17
        /*000a*/ 	.short	(.L_9 - .L_8)
.L_8:
        /*000c*/ 	.word	0x00000000
        /*0010*/ 	.short	0x0002
        /*0012*/ 	.short	0x0010
        /*0014*/ 	.byte	0x00, 0xf0, 0x11, 0x00


	//----- nvinfo : EIATTR_KPARAM_INFO
	.align		4
.L_9:
        /*0018*/ 	.byte	0x04, 0x17
        /*001a*/ 	.short	(.L_11 - .L_10)
.L_10:
        /*001c*/ 	.word	0x00000000
        /*0020*/ 	.short	0x0001
        /*0022*/ 	.short	0x0008
        /*0024*/ 	.byte	0x00, 0xf5, 0x21, 0x00


	//----- nvinfo : EIATTR_KPARAM_INFO
	.align		4
.L_11:
        /*0028*/ 	.byte	0x04, 0x17
        /*002a*/ 	.short	(.L_13 - .L_12)
.L_12:
        /*002c*/ 	.word	0x00000000
        /*0030*/ 	.short	0x0000
        /*0032*/ 	.short	0x0000
        /*0034*/ 	.byte	0x00, 0xf5, 0x21, 0x00


	//----- nvinfo : EIATTR_SPARSE_MMA_MASK
	.align		4
.L_13:
        /*0038*/ 	.byte	0x03, 0x50
        /*003a*/ 	.short	0x0000


	//----- nvinfo : EIATTR_MAXREG_COUNT
	.align		4
        /*003c*/ 	.byte	0x03, 0x1b
        /*003e*/ 	.short	0x00ff


	//----- nvinfo : EIATTR_MERCURY_ISA_VERSION
	.align		4
        /*0040*/ 	.byte	0x03, 0x5f
        /*0042*/ 	.short	0x0101


	//----- nvinfo : EIATTR_VRC_CTA_INIT_COUNT
	.align		4
        /*0044*/ 	.byte	0x02, 0x4a
	.zero		1
	.zero		1


	//----- nvinfo : EIATTR_EXIT_INSTR_OFFSETS
	.align		4
        /*0048*/ 	.byte	0x04, 0x1c
        /*004a*/ 	.short	(.L_15 - .L_14)


	//   ....[0]....
.L_14:
        /*004c*/ 	.word	0x00000070


	//   ....[1]....
        /*0050*/ 	.word	0x000001f0


	//----- nvinfo : EIATTR_CBANK_PARAM_SIZE
	.align		4
.L_15:
        /*0054*/ 	.byte	0x03, 0x19
        /*0056*/ 	.short	0x0014


	//----- nvinfo : EIATTR_PARAM_CBANK
	.align		4
        /*0058*/ 	.byte	0x04, 0x0a
        /*005a*/ 	.short	(.L_17 - .L_16)
	.align		4
.L_16:
        /*005c*/ 	.word	index@(.nv.constant0._Z7int_opsPjPKji)
        /*0060*/ 	.short	0x0380
        /*0062*/ 	.short	0x0014


	//----- nvinfo : EIATTR_SW_WAR
	.align		4
.L_17:
        /*0064*/ 	.byte	0x04, 0x36
        /*0066*/ 	.short	(.L_19 - .L_18)
.L_18:
        /*0068*/ 	.word	0x00000008
.L_19:


//--------------------- .nv.callgraph             --------------------------
	.section	.nv.callgraph,"",@"SHT_CUDA_CALLGRAPH"
	.align	4
	.sectionentsize	8
	.align		4
        /*0000*/ 	.word	0x00000000
	.align		4
        /*0004*/ 	.word	0xffffffff
	.align		4
        /*0008*/ 	.word	0x00000000
	.align		4
        /*000c*/ 	.word	0xfffffffe
	.align		4
        /*0010*/ 	.word	0x00000000
	.align		4
        /*0014*/ 	.word	0xfffffffd
	.align		4
        /*0018*/ 	.word	0x00000000
	.align		4
        /*001c*/ 	.word	0xfffffffc


//--------------------- .text._Z7int_opsPjPKji    --------------------------
	.section	.text._Z7int_opsPjPKji,"ax",@progbits
	.align	128
        .global         _Z7int_opsPjPKji
        .type           _Z7int_opsPjPKji,@function
        .size           _Z7int_opsPjPKji,(.L_x_1 - _Z7int_opsPjPKji)
        .other          _Z7int_opsPjPKji,@"STO_CUDA_ENTRY STV_DEFAULT"
_Z7int_opsPjPKji:
.text._Z7int_opsPjPKji:
[----:B------:R-:W-:Y:S01]  /*0000*/  LDC R1, c[0x0][0x37c] ;  /* 0x0000df00ff017b82 */ /* 0x000fe20000000800 */
[----:B------:R-:W0:Y:S07]  /*0010*/  S2R R0, SR_TID.X ;  /* 0x0000000000007919 */ /* 0x000e2e0000002100 */
[----:B------:R-:W0:Y:S01]  /*0020*/  S2UR UR4, SR_CTAID.X ;  /* 0x00000000000479c3 */ /* 0x000e220000002500 */
[----:B------:R-:W1:Y:S07]  /*0030*/  LDCU UR5, c[0x0][0x390] ;  /* 0x00007200ff0577ac */ /* 0x000e6e0008000800 */
[----:B------:R-:W0:Y:S02]  /*0040*/  LDC R7, c[0x0][0x360] ;  /* 0x0000d800ff077b82 */ /* 0x000e240000000800 */
[----:B0-----:R-:W-:-:S05]  /*0050*/  IMAD R7, R7, UR4, R0 ;  /* 0x0000000407077c24 */ /* 0x001fca000f8e0200 */
[----:B-1----:R-:W-:-:S13]  /*0060*/  ISETP.GE.AND P0, PT, R7, UR5, PT ;  /* 0x0000000507007c0c */ /* 0x002fda000bf06270 */
[----:B------:R-:W-:Y:S05]  /*0070*/  @P0 EXIT ;  /* 0x000000000000094d */ /* 0x000fea0003800000 */
[----:B------:R-:W0:Y:S01]  /*0080*/  LDC.64 R4, c[0x0][0x388] ;  /* 0x0000e200ff047b82 */ /* 0x000e220000000a00 */
[----:B------:R-:W1:Y:S01]  /*0090*/  LDCU.64 UR4, c[0x0][0x358] ;  /* 0x00006b00ff0477ac */ /* 0x000e620008000a00 */
[----:B0-----:R-:W-:-:S06]  /*00a0*/  IMAD.WIDE R4, R7, 0x4, R4 ;  /* 0x0000000407047825 */ /* 0x001fcc00078e0204 */
[----:B-1----:R-:W2:Y:S02]  /*00b0*/  LDG.E R4, desc[UR4][R4.64] ;  /* 0x0000000404047981 */ /* 0x002ea4000c1e1900 */
[----:B--2---:R-:W-:Y:S01]  /*00c0*/  IMAD.SHL.U32 R3, R4, 0x40, RZ ;  /* 0x0000004004037824 */ /* 0x004fe200078e00ff */
[----:B------:R-:W-:-:S04]  /*00d0*/  SHF.R.U32.HI R11, RZ, 0x1, R4 ;  /* 0x00000001ff0b7819 */ /* 0x000fc80000011604 */
[C---:B------:R-:W-:Y:S01]  /*00e0*/  LEA.HI R3, R4.reuse, R3, RZ, 0x10 ;  /* 0x0000000304037211 */ /* 0x040fe200078f80ff */
[----:B------:R-:W-:-:S03]  /*00f0*/  IMAD.IADD R11, R4, 0x1, -R11 ;  /* 0x00000001040b7824 */ /* 0x000fc600078e0a0b */
[----:B------:R-:W-:Y:S02]  /*0100*/  LEA.HI R3, R4, R3, RZ, 0x1e ;  /* 0x0000000304037211 */ /* 0x000fe400078ff0ff */
[----:B------:R-:W-:-:S03]  /*0110*/  IABS R11, R11 ;  /* 0x0000000b000b7213 */ /* 0x000fc60000000000 */
[----:B------:R-:W-:Y:S02]  /*0120*/  VIADD R9, R3, 0x9e3779b9 ;  /* 0x9e3779b903097836 */ /* 0x000fe40000000000 */
[----:B------:R-:W0:Y:S03]  /*0130*/  LDC.64 R2, c[0x0][0x380] ;  /* 0x0000e000ff027b82 */ /* 0x000e260000000a00 */
[----:B------:R-:W-:-:S04]  /*0140*/  LOP3.LUT R9, R9, R4, RZ, 0x3c, !PT ;  /* 0x0000000409097212 */ /* 0x000fc800078e3cff */
[----:B------:R-:W-:Y:S01]  /*0150*/  SHF.R.U32.HI R0, RZ, 0x18, R9 ;  /* 0x00000018ff007819 */ /* 0x000fe20000011609 */
[----:B------:R-:W-:-:S03]  /*0160*/  IMAD.SHL.U32 R6, R9, 0x100, RZ ;  /* 0x0000010009067824 */ /* 0x000fc600078e00ff */
[----:B------:R-:W-:Y:S02]  /*0170*/  LOP3.LUT R4, R0, 0xff, R9, 0x78, !PT ;  /* 0x000000ff00047812 */ /* 0x000fe400078e7809 */
[----:B------:R-:W-:-:S05]  /*0180*/  LOP3.LUT R5, R6, 0xff00, RZ, 0xc0, !PT ;  /* 0x0000ff0006057812 */ /* 0x000fca00078ec0ff */
[----:B------:R-:W-:-:S04]  /*0190*/  IMAD R4, R4, 0x10000, R5 ;  /* 0x0001000004047824 */ /* 0x000fc800078e0205 */
[----:B------:R-:W-:Y:S02]  /*01a0*/  IMAD R5, R11, 0x1000000, R4 ;  /* 0x010000000b057824 */ /* 0x000fe400078e0204 */
[----:B0-----:R-:W-:-:S04]  /*01b0*/  IMAD.WIDE R2, R7, 0x4, R2 ;  /* 0x0000000407027825 */ /* 0x001fc800078e0202 */
[----:B------:R-:W-:-:S05]  /*01c0*/  IMAD.IADD R0, R0, 0x1, R5 ;  /* 0x0000000100007824 */ /* 0x000fca00078e0205 */
[----:B------:R-:W-:-:S05]  /*01d0*/  LOP3.LUT R9, R0, R9, RZ, 0x3c, !PT ;  /* 0x0000000900097212 */ /* 0x000fca00078e3cff */
[----:B------:R-:W-:Y:S01]  /*01e0*/  STG.E desc[UR4][R2.64], R9 ;  /* 0x0000000902007986 */ /* 0x000fe2000c101904 */
[----:B------:R-:W-:Y:S05]  /*01f0*/  EXIT ;  /* 0x000000000000794d */ /* 0x000fea0003800000 */
.L_x_0:
[----:B------:R-:W-:-:S00]  /*0200*/  BRA `(.L_x_0) ;  /* 0xfffffffc00fc7947 */ /* 0x000fc0000383ffff */
[----:B------:R-:W-:-:S00]  /*0210*/  NOP ;  /* 0x0000000000007918 */ /* 0x000fc00000000000 */
        /* <DEDUP_REMOVED lines=14> */
.L_x_1:


//--------------------- .nv.shared.reserved.0     --------------------------
	.section	.nv.shared.reserved.0,"aw",@nobits
	.weak		__nv_reservedSMEM_offset_0_alias
	.size		__nv_reservedSMEM_offset_0_alias, 0, 64
	.other		__nv_reservedSMEM_offset_0_alias,@"STO_CUDA_RESERVED_SHARED STV_DEFAULT"
__nv_reservedSMEM_offset_0_alias:
	.zero		0
	.zero		64


//--------------------- .nv.constant0._Z7int_opsPjPKji --------------------------
	.section	.nv.constant0._Z7int_opsPjPKji,"a",@progbits
	.sectionflags	@""
	.align	4
.nv.constant0._Z7int_opsPjPKji:
	.zero		916


//--------------------- SYMBOLS --------------------------

	.type		.nv.reservedSmem.offset0,@object
	.size		.nv.reservedSmem.offset0,0x4
